//
// Generated by NVIDIA NVVM Compiler
//
// Compiler Build ID: CL-36424714
// Cuda compilation tools, release 13.0, V13.0.88
// Based on NVVM 20.0.0
//

.version 9.0
.target sm_100
.address_size 64

	// .globl	_Z6arrmulPfS_S_

.visible .entry _Z6arrmulPfS_S_(
	.param .u64 .ptr .align 1 _Z6arrmulPfS_S__param_0,
	.param .u64 .ptr .align 1 _Z6arrmulPfS_S__param_1,
	.param .u64 .ptr .align 1 _Z6arrmulPfS_S__param_2
)
{
	.reg .pred 	%p<2>;
	.reg .b32 	%r<6>;
	.reg .b32 	%f<28>;
	.reg .b64 	%rd<31>;

	ld.param.u64 	%rd9, [_Z6arrmulPfS_S__param_0];
	ld.param.u64 	%rd10, [_Z6arrmulPfS_S__param_1];
	ld.param.u64 	%rd11, [_Z6arrmulPfS_S__param_2];
	cvta.to.global.u64 	%rd12, %rd11;
	cvta.to.global.u64 	%rd13, %rd10;
	cvta.to.global.u64 	%rd14, %rd9;
	mov.u32 	%r1, %ctaid.x;
	mov.u32 	%r2, %ctaid.y;
	cvt.u64.u32 	%rd15, %r2;
	mov.u32 	%r3, %tid.x;
	cvt.u64.u32 	%rd16, %r3;
	mov.u32 	%r4, %nctaid.y;
	mul.wide.u32 	%rd17, %r1, %r4;
	add.s64 	%rd18, %rd17, %rd15;
	mov.u32 	%r5, %ntid.x;
	cvt.u64.u32 	%rd19, %r5;
	mad.lo.s64 	%rd20, %rd18, %rd19, %rd16;
	shl.b64 	%rd21, %rd20, 2;
	add.s64 	%rd1, %rd12, %rd21;
	ld.global.f32 	%f27, [%rd1];
	mul.hi.u64 	%rd22, %rd20, 3777893186295716171;
	shr.u64 	%rd23, %rd22, 11;
	mul.lo.s64 	%rd24, %rd23, 10000;
	sub.s64 	%rd25, %rd20, %rd24;
	mad.lo.s64 	%rd2, %rd23, 40000, %rd14;
	shl.b64 	%rd26, %rd25, 2;
	add.s64 	%rd27, %rd26, %rd13;
	add.s64 	%rd29, %rd27, 160000;
	mov.b64 	%rd30, 16;
$L__BB0_1:
	add.s64 	%rd28, %rd2, %rd30;
	ld.global.f32 	%f4, [%rd28+-16];
	ld.global.f32 	%f5, [%rd29+-160000];
	fma.rn.f32 	%f6, %f4, %f5, %f27;
	st.global.f32 	[%rd1], %f6;
	ld.global.f32 	%f7, [%rd28+-12];
	ld.global.f32 	%f8, [%rd29+-120000];
	fma.rn.f32 	%f9, %f7, %f8, %f6;
	st.global.f32 	[%rd1], %f9;
	ld.global.f32 	%f10, [%rd28+-8];
	ld.global.f32 	%f11, [%rd29+-80000];
	fma.rn.f32 	%f12, %f10, %f11, %f9;
	st.global.f32 	[%rd1], %f12;
	ld.global.f32 	%f13, [%rd28+-4];
	ld.global.f32 	%f14, [%rd29+-40000];
	fma.rn.f32 	%f15, %f13, %f14, %f12;
	st.global.f32 	[%rd1], %f15;
	ld.global.f32 	%f16, [%rd28];
	ld.global.f32 	%f17, [%rd29];
	fma.rn.f32 	%f18, %f16, %f17, %f15;
	st.global.f32 	[%rd1], %f18;
	ld.global.f32 	%f19, [%rd28+4];
	ld.global.f32 	%f20, [%rd29+40000];
	fma.rn.f32 	%f21, %f19, %f20, %f18;
	st.global.f32 	[%rd1], %f21;
	ld.global.f32 	%f22, [%rd28+8];
	ld.global.f32 	%f23, [%rd29+80000];
	fma.rn.f32 	%f24, %f22, %f23, %f21;
	st.global.f32 	[%rd1], %f24;
	ld.global.f32 	%f25, [%rd28+12];
	ld.global.f32 	%f26, [%rd29+120000];
	fma.rn.f32 	%f27, %f25, %f26, %f24;
	st.global.f32 	[%rd1], %f27;
	add.s64 	%rd30, %rd30, 32;
	add.s64 	%rd29, %rd29, 320000;
	setp.ne.s64 	%p1, %rd30, 40016;
	@%p1 bra 	$L__BB0_1;
	ret;

}


// ===== COMPILED SASS (sm_100) =====

	.target	sm_100

	.elftype	@"ET_EXEC"


//--------------------- .note.nv.tkinfo           --------------------------
	.section	.note.nv.tkinfo,"",@"SHT_NOTE"
	.sectionflags	@"SHF_NOTE_NV_TKINFO"
	.tkinfo
        /*0018*/ 	.word	0x00000002
        /*0030*/ 	.string	""
        /*0030*/ 	.string	"ptxas"
        /*0030*/ 	.string	"Cuda compilation tools, release 13.0, V13.0.88"
        /*0030*/ 	.string	"Build cuda_13.0.r13.0/compiler.36424714_0"
        /*0030*/ 	.string	"-arch sm_100 -m 64 "



//--------------------- .note.nv.cuinfo           --------------------------
	.section	.note.nv.cuinfo,"",@"SHT_NOTE"
	.sectionflags	@"SHF_NOTE_NV_CUINFO"
        /*0018*/ 	.short	0x0002
        /*001a*/ 	.short	0x0064
        /*001c*/ 	.short	0x0082
	.zero		2


//--------------------- .nv.info                  --------------------------
	.section	.nv.info,"",@"SHT_CUDA_INFO"
	.align	4


	//----- nvinfo : EIATTR_REGCOUNT
	.align		4
        /*0000*/ 	.byte	0x04, 0x2f
        /*0002*/ 	.short	(.L_1 - .L_0)
	.align		4
.L_0:
        /*0004*/ 	.word	index@(_Z6arrmulPfS_S_)
        /*0008*/ 	.word	0x00000016


	//----- nvinfo : EIATTR_FRAME_SIZE
	.align		4
.L_1:
        /*000c*/ 	.byte	0x04, 0x11
        /*000e*/ 	.short	(.L_3 - .L_2)
	.align		4
.L_2:
        /*0010*/ 	.word	index@(_Z6arrmulPfS_S_)
        /*0014*/ 	.word	0x00000000


	//----- nvinfo : EIATTR_MIN_STACK_SIZE
	.align		4
.L_3:
        /*0018*/ 	.byte	0x04, 0x12
        /*001a*/ 	.short	(.L_5 - .L_4)
	.align		4
.L_4:
        /*001c*/ 	.word	index@(_Z6arrmulPfS_S_)
        /*0020*/ 	.word	0x00000000
.L_5:


//--------------------- .nv.compat                --------------------------
	.section	.nv.compat,"",@"SHT_CUDA_COMPAT_INFO"
	.align	4
        /*0000*/ 	.byte	0x02, 0x09, 0x00, 0x00, 0x02, 0x02, 0x01, 0x00, 0x02, 0x05, 0x05, 0x00, 0x03, 0x07, 0x01, 0x01
        /*0010*/ 	.byte	0x02, 0x03, 0x00, 0x00, 0x02, 0x06, 0x01, 0x00, 0x04, 0x0b, 0x08, 0x00, 0x09, 0x00, 0x00, 0x00
        /*0020*/ 	.byte	0x00, 0x00, 0x00, 0x00


//--------------------- .nv.info._Z6arrmulPfS_S_  --------------------------
	.section	.nv.info._Z6arrmulPfS_S_,"",@"SHT_CUDA_INFO"
	.sectionflags	@""
	.align	4


	//----- nvinfo : EIATTR_CUDA_API_VERSION
	.align		4
        /*0000*/ 	.byte	0x04, 0x37
        /*0002*/ 	.short	(.L_7 - .L_6)
.L_6:
        /*0004*/ 	.word	0x00000082


	//----- nvinfo : EIATTR_KPARAM_INFO
	.align		4
.L_7:
        /*0008*/ 	.byte	0x04, 0x17
        /*000a*/ 	.short	(.L_9 - .L_8)
.L_8:
        /*000c*/ 	.word	0x00000000
        /*0010*/ 	.short	0x0002
        /*0012*/ 	.short	0x0010
        /*0014*/ 	.byte	0x00, 0xf5, 0x21, 0x00


	//----- nvinfo : EIATTR_KPARAM_INFO
	.align		4
.L_9:
        /*0018*/ 	.byte	0x04, 0x17
        /*001a*/ 	.short	(.L_11 - .L_10)
.L_10:
        /*001c*/ 	.word	0x00000000
        /*0020*/ 	.short	0x0001
        /*0022*/ 	.short	0x0008
        /*0024*/ 	.byte	0x00, 0xf5, 0x21, 0x00


	//----- nvinfo : EIATTR_KPARAM_INFO
	.align		4
.L_11:
        /*0028*/ 	.byte	0x04, 0x17
        /*002a*/ 	.short	(.L_13 - .L_12)
.L_12:
        /*002c*/ 	.word	0x00000000
        /*0030*/ 	.short	0x0000
        /*0032*/ 	.short	0x0000
        /*0034*/ 	.byte	0x00, 0xf5, 0x21, 0x00


	//----- nvinfo : EIATTR_SPARSE_MMA_MASK
	.align		4
.L_13:
        /*0038*/ 	.byte	0x03, 0x50
        /*003a*/ 	.short	0x0000


	//----- nvinfo : EIATTR_MAXREG_COUNT
	.align		4
        /*003c*/ 	.byte	0x03, 0x1b
        /*003e*/ 	.short	0x00ff


	//----- nvinfo : EIATTR_MERCURY_ISA_VERSION
	.align		4
        /*0040*/ 	.byte	0x03, 0x5f
        /*0042*/ 	.short	0x0101


	//----- nvinfo : EIATTR_VRC_CTA_INIT_COUNT
	.align		4
        /*0044*/ 	.byte	0x02, 0x4a
	.zero		1
	.zero		1


	//----- nvinfo : EIATTR_EXIT_INSTR_OFFSETS
	.align		4
        /*0048*/ 	.byte	0x04, 0x1c
        /*004a*/ 	.short	(.L_15 - .L_14)


	//   ....[0]....
.L_14:
        /*004c*/ 	.word	0x00000d20


	//----- nvinfo : EIATTR_CBANK_PARAM_SIZE
	.align		4
.L_15:
        /*0050*/ 	.byte	0x03, 0x19
        /*0052*/ 	.short	0x0018


	//----- nvinfo : EIATTR_PARAM_CBANK
	.align		4
        /*0054*/ 	.byte	0x04, 0x0a
        /*0056*/ 	.short	(.L_17 - .L_16)
	.align		4
.L_16:
        /*0058*/ 	.word	index@(.nv.constant0._Z6arrmulPfS_S_)
        /*005c*/ 	.short	0x0380
        /*005e*/ 	.short	0x0018


	//----- nvinfo : EIATTR_SW_WAR
	.align		4
.L_17:
        /*0060*/ 	.byte	0x04, 0x36
        /*0062*/ 	.short	(.L_19 - .L_18)
.L_18:
        /*0064*/ 	.word	0x00000008
.L_19:


//--------------------- .nv.callgraph             --------------------------
	.section	.nv.callgraph,"",@"SHT_CUDA_CALLGRAPH"
	.align	4
	.sectionentsize	8
	.align		4
        /*0000*/ 	.word	0x00000000
	.align		4
        /*0004*/ 	.word	0xffffffff
	.align		4
        /*0008*/ 	.word	0x00000000
	.align		4
        /*000c*/ 	.word	0xfffffffe
	.align		4
        /*0010*/ 	.word	0x00000000
	.align		4
        /*0014*/ 	.word	0xfffffffd
	.align		4
        /*0018*/ 	.word	0x00000000
	.align		4
        /*001c*/ 	.word	0xfffffffc


//--------------------- .text._Z6arrmulPfS_S_     --------------------------
	.section	.text._Z6arrmulPfS_S_,"ax",@progbits
	.align	128
        .global         _Z6arrmulPfS_S_
        .type           _Z6arrmulPfS_S_,@function
        .size           _Z6arrmulPfS_S_,(.L_x_2 - _Z6arrmulPfS_S_)
        .other          _Z6arrmulPfS_S_,@"STO_CUDA_ENTRY STV_DEFAULT"
_Z6arrmulPfS_S_:
.text._Z6arrmulPfS_S_:
[----:B------:R-:W-:Y:S01]  /*0000*/  LDC R1, c[0x0][0x37c] ;  /* 0x0000df00ff017b82 */ /* 0x000fe20000000800 */
[----:B------:R-:W0:Y:S07]  /*0010*/  S2R R6, SR_TID.X ;  /* 0x0000000000067919 */ /* 0x000e2e0000002100 */
[----:B------:R-:W-:Y:S01]  /*0020*/  S2UR UR4, SR_CTAID.Y ;  /* 0x00000000000479c3 */ /* 0x000fe20000002600 */
[----:B------:R-:W1:Y:S01]  /*0030*/  LDCU UR7, c[0x0][0x374] ;  /* 0x00006e80ff0777ac */ /* 0x000e620008000800 */
[----:B------:R-:W-:Y:S01]  /*0040*/  HFMA2 R7, -RZ, RZ, 0, 0 ;  /* 0x00000000ff077431 */ /* 0x000fe200000001ff */
[----:B------:R-:W2:Y:S05]  /*0050*/  LDCU.64 UR8, c[0x0][0x390] ;  /* 0x00007200ff0877ac */ /* 0x000eaa0008000a00 */
[----:B------:R-:W1:Y:S01]  /*0060*/  S2UR UR6, SR_CTAID.X ;  /* 0x00000000000679c3 */ /* 0x000e620000002500 */
[----:B------:R-:W-:-:S07]  /*0070*/  UMOV UR5, URZ ;  /* 0x000000ff00057c82 */ /* 0x000fce0008000000 */
[----:B------:R-:W0:Y:S01]  /*0080*/  LDC R3, c[0x0][0x360] ;  /* 0x0000d800ff037b82 */ /* 0x000e220000000800 */
[----:B-1----:R-:W-:Y:S01]  /*0090*/  UIMAD.WIDE.U32 UR4, UR6, UR7, UR4 ;  /* 0x00000007060472a5 */ /* 0x002fe2000f8e0004 */
[----:B------:R-:W1:Y:S05]  /*00a0*/  LDCU.64 UR6, c[0x0][0x358] ;  /* 0x00006b00ff0677ac */ /* 0x000e6a0008000a00 */
[----:B0-----:R-:W-:-:S04]  /*00b0*/  IMAD.WIDE.U32 R6, R3, UR4, R6 ;  /* 0x0000000403067c25 */ /* 0x001fc8000f8e0006 */
[----:B------:R-:W-:Y:S01]  /*00c0*/  IMAD R3, R3, UR5, RZ ;  /* 0x0000000503037c24 */ /* 0x000fe2000f8e02ff */
[C---:B--2---:R-:W-:Y:S01]  /*00d0*/  LEA R2, P0, R6.reuse, UR8, 0x2 ;  /* 0x0000000806027c11 */ /* 0x044fe2000f8010ff */
[----:B------:R-:W-:Y:S01]  /*00e0*/  IMAD.WIDE.U32 R8, R6, 0x3886594b, RZ ;  /* 0x3886594b06087825 */ /* 0x000fe200078e00ff */
[----:B------:R-:W0:Y:S02]  /*00f0*/  LDCU.64 UR4, c[0x0][0x388] ;  /* 0x00007100ff0477ac */ /* 0x000e240008000a00 */
[----:B------:R-:W-:-:S04]  /*0100*/  IADD3 R7, PT, PT, R7, R3, RZ ;  /* 0x0000000307077210 */ /* 0x000fc80007ffe0ff */
[----:B------:R-:W-:-:S05]  /*0110*/  LEA.HI.X R3, R6, UR9, R7, 0x2, P0 ;  /* 0x0000000906037c11 */ /* 0x000fca00080f1407 */
[----:B-1----:R1:W5:Y:S01]  /*0120*/  LDG.E R11, desc[UR6][R2.64] ;  /* 0x00000006020b7981 */ /* 0x002362000c1e1900 */
[----:B------:R-:W-:-:S04]  /*0130*/  IMAD.WIDE.U32 R4, R7, 0x3886594b, RZ ;  /* 0x3886594b07047825 */ /* 0x000fc800078e00ff */
[----:B------:R-:W-:Y:S02]  /*0140*/  IMAD.WIDE.U32 R12, P0, R6, 0x346dc5d6, R4 ;  /* 0x346dc5d6060c7825 */ /* 0x000fe40007800004 */
[----:B------:R-:W2:Y:S03]  /*0150*/  LDC.64 R4, c[0x0][0x380] ;  /* 0x0000e000ff047b82 */ /* 0x000ea60000000a00 */
[----:B------:R-:W-:Y:S02]  /*0160*/  IADD3.X R15, PT, PT, RZ, RZ, RZ, P0, !PT ;  /* 0x000000ffff0f7210 */ /* 0x000fe400007fe4ff */
[----:B------:R-:W-:Y:S02]  /*0170*/  IADD3 RZ, P0, PT, R9, R12, RZ ;  /* 0x0000000c09ff7210 */ /* 0x000fe40007f1e0ff */
[----:B------:R-:W-:-:S05]  /*0180*/  MOV R14, R13 ;  /* 0x0000000d000e7202 */ /* 0x000fca0000000f00 */
[----:B------:R-:W-:-:S05]  /*0190*/  IMAD.WIDE.U32.X R8, R7, 0x346dc5d6, R14, P0 ;  /* 0x346dc5d607087825 */ /* 0x000fca00000e040e */
[--C-:B------:R-:W-:Y:S02]  /*01a0*/  SHF.R.U64 R13, R8, 0xb, R9.reuse ;  /* 0x0000000b080d7819 */ /* 0x100fe40000001209 */
[----:B------:R-:W-:-:S03]  /*01b0*/  SHF.R.U32.HI R8, RZ, 0xb, R9 ;  /* 0x0000000bff087819 */ /* 0x000fc60000011609 */
[----:B------:R-:W-:-:S04]  /*01c0*/  IMAD.WIDE.U32 R6, R13, -0x2710, R6 ;  /* 0xffffd8f00d067825 */ /* 0x000fc800078e0006 */
[----:B------:R-:W-:Y:S01]  /*01d0*/  IMAD R0, R8, -0x2710, RZ ;  /* 0xffffd8f008007824 */ /* 0x000fe200078e02ff */
[----:B0-----:R-:W-:Y:S01]  /*01e0*/  LEA R10, P0, R6, UR4, 0x2 ;  /* 0x00000004060a7c11 */ /* 0x001fe2000f8010ff */
[----:B--2---:R-:W-:Y:S01]  /*01f0*/  IMAD.WIDE.U32 R4, R13, 0x9c40, R4 ;  /* 0x00009c400d047825 */ /* 0x004fe200078e0004 */
[----:B------:R-:W-:Y:S02]  /*0200*/  UMOV UR4, URZ ;  /* 0x000000ff00047c82 */ /* 0x000fe40008000000 */
[----:B------:R-:W-:Y:S01]  /*0210*/  IADD3 R7, PT, PT, R7, -R13, R0 ;  /* 0x8000000d07077210 */ /* 0x000fe20007ffe000 */
[----:B------:R-:W-:Y:S01]  /*0220*/  IMAD R9, R8, 0x9c40, RZ ;  /* 0x00009c4008097824 */ /* 0x000fe200078e02ff */
[----:B------:R-:W-:Y:S02]  /*0230*/  IADD3 R10, P1, PT, R10, 0x27100, RZ ;  /* 0x000271000a0a7810 */ /* 0x000fe40007f3e0ff */
[----:B------:R-:W-:Y:S01]  /*0240*/  LEA.HI.X R7, R6, UR5, R7, 0x2, P0 ;  /* 0x0000000506077c11 */ /* 0x000fe200080f1407 */
[----:B------:R-:W-:Y:S01]  /*0250*/  UMOV UR5, 0x10 ;  /* 0x0000001000057882 */ /* 0x000fe20000000000 */
[----:B------:R-:W-:-:S02]  /*0260*/  IADD3 R0, PT, PT, R5, R9, RZ ;  /* 0x0000000905007210 */ /* 0x000fc40007ffe0ff */
[----:B-1----:R-:W-:-:S07]  /*0270*/  IADD3.X R7, PT, PT, RZ, R7, RZ, P1, !PT ;  /* 0x00000007ff077210 */ /* 0x002fce0000ffe4ff */
.L_x_0:
[----:B------:R-:W-:Y:S02]  /*0280*/  IADD3 R8, P0, PT, R4, UR5, RZ ;  /* 0x0000000504087c10 */ /* 0x000fe4000ff1e0ff */
[----:B------:R-:W-:Y:S02]  /*0290*/  MOV R6, R10 ;  /* 0x0000000a00067202 */ /* 0x000fe40000000f00 */
[----:B------:R-:W-:-:S03]  /*02a0*/  IADD3.X R9, PT, PT, R0, UR4, RZ, P0, !PT ;  /* 0x0000000400097c10 */ /* 0x000fc600087fe4ff */
[----:B------:R-:W2:Y:S04]  /*02b0*/  LDG.E R12, desc[UR6][R6.64+-0x27100] ;  /* 0xfd8f0006060c7981 */ /* 0x000ea8000c1e1900 */
[----:B------:R-:W2:Y:S02]  /*02c0*/  LDG.E R10, desc[UR6][R8.64+-0x10] ;  /* 0xfffff006080a7981 */ /* 0x000ea4000c1e1900 */
[----:B-12--5:R-:W-:-:S05]  /*02d0*/  FFMA R11, R10, R12, R11 ;  /* 0x0000000c0a0b7223 */ /* 0x026fca000000000b */
[----:B------:R0:W-:Y:S04]  /*02e0*/  STG.E desc[UR6][R2.64], R11 ;  /* 0x0000000b02007986 */ /* 0x0001e8000c101906 */
[----:B------:R-:W2:Y:S04]  /*02f0*/  LDG.E R10, desc[UR6][R8.64+-0xc] ;  /* 0xfffff406080a7981 */ /* 0x000ea8000c1e1900 */
[----:B------:R-:W2:Y:S02]  /*0300*/  LDG.E R12, desc[UR6][R6.64+-0x1d4c0] ;  /* 0xfe2b4006060c7981 */ /* 0x000ea4000c1e1900 */
[----:B--2---:R-:W-:-:S05]  /*0310*/  FFMA R13, R10, R12, R11 ;  /* 0x0000000c0a0d7223 */ /* 0x004fca000000000b */
[----:B------:R1:W-:Y:S04]  /*0320*/  STG.E desc[UR6][R2.64], R13 ;  /* 0x0000000d02007986 */ /* 0x0003e8000c101906 */
[----:B------:R-:W2:Y:S04]  /*0330*/  LDG.E R10, desc[UR6][R8.64+-0x8] ;  /* 0xfffff806080a7981 */ /* 0x000ea8000c1e1900 */
[----:B------:R-:W2:Y:S02]  /*0340*/  LDG.E R12, desc[UR6][R6.64+-0x13880] ;  /* 0xfec78006060c7981 */ /* 0x000ea4000c1e1900 */
[----:B--2---:R-:W-:-:S05]  /*0350*/  FFMA R15, R10, R12, R13 ;  /* 0x0000000c0a0f7223 */ /* 0x004fca000000000d */
[----:B------:R2:W-:Y:S04]  /*0360*/  STG.E desc[UR6][R2.64], R15 ;  /* 0x0000000f02007986 */ /* 0x0005e8000c101906 */
[----:B------:R-:W0:Y:S04]  /*0370*/  LDG.E R10, desc[UR6][R8.64+-0x4] ;  /* 0xfffffc06080a7981 */ /* 0x000e28000c1e1900 */
[----:B------:R-:W0:Y:S02]  /*0380*/  LDG.E R12, desc[UR6][R6.64+-0x9c40] ;  /* 0xff63c006060c7981 */ /* 0x000e24000c1e1900 */
[----:B0-----:R-:W-:-:S05]  /*0390*/  FFMA R11, R10, R12, R15 ;  /* 0x0000000c0a0b7223 */ /* 0x001fca000000000f */
[----:B------:R0:W-:Y:S04]  /*03a0*/  STG.E desc[UR6][R2.64], R11 ;  /* 0x0000000b02007986 */ /* 0x0001e8000c101906 */
[----:B------:R-:W1:Y:S04]  /*03b0*/  LDG.E R10, desc[UR6][R8.64] ;  /* 0x00000006080a7981 */ /* 0x000e68000c1e1900 */
[----:B------:R-:W1:Y:S02]  /*03c0*/  LDG.E R12, desc[UR6][R6.64] ;  /* 0x00000006060c7981 */ /* 0x000e64000c1e1900 */
[----:B-1----:R-:W-:-:S05]  /*03d0*/  FFMA R13, R10, R12, R11 ;  /* 0x0000000c0a0d7223 */ /* 0x002fca000000000b */
        /* <DEDUP_REMOVED lines=101> */
[----:B------:R-:W3:Y:S04]  /*0a30*/  LDG.E R10, desc[UR6][R8.64+0x68] ;  /* 0x00006806080a7981 */ /* 0x000ee8000c1e1900 */
[----:B------:R-:W3:Y:S02]  /*0a40*/  LDG.E R12, desc[UR6][R6.64+0xfde80] ;  /* 0x0fde8006060c7981 */ /* 0x000ee4000c1e1900 */
[----:B---3--:R-:W-:-:S05]  /*0a50*/  FFMA R17, R10, R12, R15 ;  /* 0x0000000c0a117223 */ /* 0x008fca000000000f */
[----:B------:R-:W-:Y:S04]  /*0a60*/  STG.E desc[UR6][R2.64], R17 ;  /* 0x0000001102007986 */ /* 0x000fe8000c101906 */
[----:B------:R-:W3:Y:S04]  /*0a70*/  LDG.E R10, desc[UR6][R8.64+0x6c] ;  /* 0x00006c06080a7981 */ /* 0x000ee8000c1e1900 */
[----:B0-----:R-:W3:Y:S02]  /*0a80*/  LDG.E R11, desc[UR6][R6.64+0x107ac0] ;  /* 0x107ac006060b7981 */ /* 0x001ee4000c1e1900 */
[----:B---3--:R-:W-:-:S05]  /*0a90*/  FFMA R19, R10, R11, R17 ;  /* 0x0000000b0a137223 */ /* 0x008fca0000000011 */
[----:B------:R-:W-:Y:S04]  /*0aa0*/  STG.E desc[UR6][R2.64], R19 ;  /* 0x0000001302007986 */ /* 0x000fe8000c101906 */
[----:B------:R-:W3:Y:S04]  /*0ab0*/  LDG.E R10, desc[UR6][R8.64+0x70] ;  /* 0x00007006080a7981 */ /* 0x000ee8000c1e1900 */
[----:B------:R-:W3:Y:S02]  /*0ac0*/  LDG.E R11, desc[UR6][R6.64+0x111700] ;  /* 0x11170006060b7981 */ /* 0x000ee4000c1e1900 */
[----:B---3--:R-:W-:-:S05]  /*0ad0*/  FFMA R11, R10, R11, R19 ;  /* 0x0000000b0a0b7223 */ /* 0x008fca0000000013 */
        /* <DEDUP_REMOVED lines=25> */
[----:B------:R-:W2:Y:S04]  /*0c70*/  LDG.E R10, desc[UR6][R8.64+0x8c] ;  /* 0x00008c06080a7981 */ /* 0x000ea8000c1e1900 */
[----:B0-----:R-:W2:Y:S01]  /*0c80*/  LDG.E R11, desc[UR6][R6.64+0x155cc0] ;  /* 0x155cc006060b7981 */ /* 0x001ea2000c1e1900 */
[----:B------:R-:W-:-:S04]  /*0c90*/  UIADD3 UR5, UP1, UPT, UR5, 0xa0, URZ ;  /* 0x000000a005057890 */ /* 0x000fc8000ff3e0ff */
[----:B------:R-:W-:Y:S02]  /*0ca0*/  UISETP.NE.U32.AND UP0, UPT, UR5, 0x9c50, UPT ;  /* 0x00009c500500788c */ /* 0x000fe4000bf05070 */
[----:B------:R-:W-:-:S04]  /*0cb0*/  UIADD3.X UR4, UPT, UPT, URZ, UR4, URZ, UP1, !UPT ;  /* 0x00000004ff047290 */ /* 0x000fc80008ffe4ff */
[----:B------:R-:W-:Y:S01]  /*0cc0*/  UISETP.NE.AND.EX UP0, UPT, UR4, URZ, UPT, UP0 ;  /* 0x000000ff0400728c */ /* 0x000fe2000bf05300 */
[----:B--2---:R-:W-:Y:S01]  /*0cd0*/  FFMA R11, R10, R11, R17 ;  /* 0x0000000b0a0b7223 */ /* 0x004fe20000000011 */
[----:B------:R-:W-:-:S04]  /*0ce0*/  IADD3 R10, P0, PT, R6, 0x186a00, RZ ;  /* 0x00186a00060a7810 */ /* 0x000fc80007f1e0ff */
[----:B------:R1:W-:Y:S01]  /*0cf0*/  STG.E desc[UR6][R2.64], R11 ;  /* 0x0000000b02007986 */ /* 0x0003e2000c101906 */
[----:B------:R-:W-:Y:S02]  /*0d00*/  IADD3.X R7, PT, PT, RZ, R7, RZ, P0, !PT ;  /* 0x00000007ff077210 */ /* 0x000fe400007fe4ff */
[----:B------:R-:W-:Y:S06]  /*0d10*/  BRA.U UP0, `(.L_x_0) ;  /* 0xfffffff500587547 */ /* 0x000fec000b83ffff */
[----:B------:R-:W-:Y:S05]  /*0d20*/  EXIT ;  /* 0x000000000000794d */ /* 0x000fea0003800000 */
.L_x_1:
[----:B------:R-:W-:-:S00]  /*0d30*/  BRA `(.L_x_1) ;  /* 0xfffffffc00fc7947 */ /* 0x000fc0000383ffff */
[----:B------:R-:W-:-:S00]  /*0d40*/  NOP ;  /* 0x0000000000007918 */ /* 0x000fc00000000000 */
        /* <DEDUP_REMOVED lines=11> */
.L_x_2:


//--------------------- .nv.shared.reserved.0     --------------------------
	.section	.nv.shared.reserved.0,"aw",@nobits
	.weak		__nv_reservedSMEM_offset_0_alias
	.size		__nv_reservedSMEM_offset_0_alias, 0, 64
	.other		__nv_reservedSMEM_offset_0_alias,@"STO_CUDA_RESERVED_SHARED STV_DEFAULT"
__nv_reservedSMEM_offset_0_alias:
	.zero		0
	.zero		64


//--------------------- .nv.constant0._Z6arrmulPfS_S_ --------------------------
	.section	.nv.constant0._Z6arrmulPfS_S_,"a",@progbits
	.sectionflags	@""
	.align	4
.nv.constant0._Z6arrmulPfS_S_:
	.zero		920


//--------------------- SYMBOLS --------------------------

	.type		.nv.reservedSmem.offset0,@object
	.size		.nv.reservedSmem.offset0,0x4
